//
// Generated by NVIDIA NVVM Compiler
//
// Compiler Build ID: CL-36424714
// Cuda compilation tools, release 13.0, V13.0.88
// Based on NVVM 20.0.0
//

.version 9.0
.target sm_100
.address_size 64

	// .globl	_Z12mergeSmall_kPiS_S_iii

.visible .entry _Z12mergeSmall_kPiS_S_iii(
	.param .u64 .ptr .align 1 _Z12mergeSmall_kPiS_S_iii_param_0,
	.param .u64 .ptr .align 1 _Z12mergeSmall_kPiS_S_iii_param_1,
	.param .u64 .ptr .align 1 _Z12mergeSmall_kPiS_S_iii_param_2,
	.param .u32 _Z12mergeSmall_kPiS_S_iii_param_3,
	.param .u32 _Z12mergeSmall_kPiS_S_iii_param_4,
	.param .u32 _Z12mergeSmall_kPiS_S_iii_param_5
)
{
	.reg .pred 	%p<18>;
	.reg .b32 	%r<45>;
	.reg .b64 	%rd<17>;

	ld.param.u64 	%rd7, [_Z12mergeSmall_kPiS_S_iii_param_0];
	ld.param.u64 	%rd6, [_Z12mergeSmall_kPiS_S_iii_param_1];
	ld.param.u64 	%rd8, [_Z12mergeSmall_kPiS_S_iii_param_2];
	ld.param.u32 	%r22, [_Z12mergeSmall_kPiS_S_iii_param_3];
	ld.param.u32 	%r23, [_Z12mergeSmall_kPiS_S_iii_param_4];
	ld.param.u32 	%r24, [_Z12mergeSmall_kPiS_S_iii_param_5];
	cvta.to.global.u64 	%rd1, %rd8;
	cvta.to.global.u64 	%rd2, %rd7;
	mov.u32 	%r25, %ctaid.x;
	mov.u32 	%r1, %ntid.x;
	mov.u32 	%r26, %tid.x;
	mad.lo.s32 	%r39, %r25, %r1, %r26;
	setp.ge.s32 	%p1, %r39, %r24;
	@%p1 bra 	$L__BB0_12;
	mov.u32 	%r27, %nctaid.x;
	mul.lo.s32 	%r3, %r1, %r27;
	cvta.to.global.u64 	%rd3, %rd6;
$L__BB0_2:
	setp.gt.s32 	%p2, %r39, %r22;
	sub.s32 	%r28, %r39, %r22;
	selp.b32 	%r40, %r28, 0, %p2;
	min.s32 	%r42, %r39, %r22;
	mov.u32 	%r41, %r40;
$L__BB0_3:
	sub.s32 	%r29, %r42, %r40;
	abs.s32 	%r30, %r29;
	shr.u32 	%r31, %r30, 31;
	add.s32 	%r32, %r30, %r31;
	shr.s32 	%r33, %r32, 1;
	sub.s32 	%r10, %r42, %r33;
	add.s32 	%r11, %r33, %r41;
	setp.lt.s32 	%p3, %r10, 0;
	setp.gt.s32 	%p4, %r11, %r23;
	or.pred  	%p5, %p3, %p4;
	@%p5 bra 	$L__BB0_18;
	setp.eq.s32 	%p6, %r10, %r22;
	setp.eq.s32 	%p7, %r11, 0;
	or.pred  	%p8, %p6, %p7;
	mul.wide.u32 	%rd9, %r10, 4;
	add.s64 	%rd4, %rd2, %rd9;
	mul.wide.s32 	%rd10, %r11, 4;
	add.s64 	%rd5, %rd3, %rd10;
	@%p8 bra 	$L__BB0_6;
	ld.global.u32 	%r35, [%rd4];
	ld.global.u32 	%r36, [%rd5+-4];
	setp.le.s32 	%p9, %r35, %r36;
	@%p9 bra 	$L__BB0_18;
$L__BB0_6:
	setp.eq.s32 	%p10, %r11, %r23;
	setp.eq.s32 	%p11, %r10, 0;
	or.pred  	%p12, %p10, %p11;
	@%p12 bra 	$L__BB0_8;
	add.s32 	%r42, %r10, -1;
	mul.wide.u32 	%rd11, %r42, 4;
	add.s64 	%rd12, %rd2, %rd11;
	ld.global.u32 	%r37, [%rd12];
	ld.global.u32 	%r38, [%rd5];
	setp.gt.s32 	%p13, %r37, %r38;
	@%p13 bra 	$L__BB0_17;
$L__BB0_8:
	setp.lt.s32 	%p14, %r10, %r22;
	@%p14 bra 	$L__BB0_13;
	ld.global.u32 	%r44, [%rd5];
$L__BB0_10:
	mul.wide.s32 	%rd13, %r39, 4;
	add.s64 	%rd14, %rd1, %rd13;
	st.global.u32 	[%rd14], %r44;
$L__BB0_11:
	add.s32 	%r39, %r39, %r3;
	setp.lt.s32 	%p17, %r39, %r24;
	@%p17 bra 	$L__BB0_2;
$L__BB0_12:
	ret;
$L__BB0_13:
	setp.ne.s32 	%p15, %r11, %r23;
	@%p15 bra 	$L__BB0_15;
	ld.global.u32 	%r43, [%rd4];
	bra.uni 	$L__BB0_16;
$L__BB0_15:
	ld.global.u32 	%r43, [%rd4];
	ld.global.u32 	%r44, [%rd5];
	setp.gt.s32 	%p16, %r43, %r44;
	@%p16 bra 	$L__BB0_10;
$L__BB0_16:
	mul.wide.s32 	%rd15, %r39, 4;
	add.s64 	%rd16, %rd1, %rd15;
	st.global.u32 	[%rd16], %r43;
	bra.uni 	$L__BB0_11;
$L__BB0_17:
	add.s32 	%r41, %r11, 1;
	bra.uni 	$L__BB0_3;
$L__BB0_18:
	add.s32 	%r40, %r10, 1;
	bra.uni 	$L__BB0_3;

}


// ===== COMPILED SASS (sm_100) =====

	.target	sm_100

	.elftype	@"ET_EXEC"


//--------------------- .note.nv.tkinfo           --------------------------
	.section	.note.nv.tkinfo,"",@"SHT_NOTE"
	.sectionflags	@"SHF_NOTE_NV_TKINFO"
	.tkinfo
        /*0018*/ 	.word	0x00000002
        /*0030*/ 	.string	""
        /*0030*/ 	.string	"ptxas"
        /*0030*/ 	.string	"Cuda compilation tools, release 13.0, V13.0.88"
        /*0030*/ 	.string	"Build cuda_13.0.r13.0/compiler.36424714_0"
        /*0030*/ 	.string	"-arch sm_100 -m 64 "



//--------------------- .note.nv.cuinfo           --------------------------
	.section	.note.nv.cuinfo,"",@"SHT_NOTE"
	.sectionflags	@"SHF_NOTE_NV_CUINFO"
        /*0018*/ 	.short	0x0002
        /*001a*/ 	.short	0x0064
        /*001c*/ 	.short	0x0082
	.zero		2


//--------------------- .nv.info                  --------------------------
	.section	.nv.info,"",@"SHT_CUDA_INFO"
	.align	4


	//----- nvinfo : EIATTR_REGCOUNT
	.align		4
        /*0000*/ 	.byte	0x04, 0x2f
        /*0002*/ 	.short	(.L_1 - .L_0)
	.align		4
.L_0:
        /*0004*/ 	.word	index@(_Z12mergeSmall_kPiS_S_iii)
        /*0008*/ 	.word	0x00000018


	//----- nvinfo : EIATTR_FRAME_SIZE
	.align		4
.L_1:
        /*000c*/ 	.byte	0x04, 0x11
        /*000e*/ 	.short	(.L_3 - .L_2)
	.align		4
.L_2:
        /*0010*/ 	.word	index@(_Z12mergeSmall_kPiS_S_iii)
        /*0014*/ 	.word	0x00000000


	//----- nvinfo : EIATTR_MIN_STACK_SIZE
	.align		4
.L_3:
        /*0018*/ 	.byte	0x04, 0x12
        /*001a*/ 	.short	(.L_5 - .L_4)
	.align		4
.L_4:
        /*001c*/ 	.word	index@(_Z12mergeSmall_kPiS_S_iii)
        /*0020*/ 	.word	0x00000000
.L_5:


//--------------------- .nv.compat                --------------------------
	.section	.nv.compat,"",@"SHT_CUDA_COMPAT_INFO"
	.align	4
        /*0000*/ 	.byte	0x02, 0x09, 0x00, 0x00, 0x02, 0x02, 0x01, 0x00, 0x02, 0x05, 0x05, 0x00, 0x03, 0x07, 0x01, 0x01
        /*0010*/ 	.byte	0x02, 0x03, 0x00, 0x00, 0x02, 0x06, 0x01, 0x00, 0x04, 0x0b, 0x08, 0x00, 0x09, 0x00, 0x00, 0x00
        /*0020*/ 	.byte	0x00, 0x00, 0x00, 0x00


//--------------------- .nv.info._Z12mergeSmall_kPiS_S_iii --------------------------
	.section	.nv.info._Z12mergeSmall_kPiS_S_iii,"",@"SHT_CUDA_INFO"
	.sectionflags	@""
	.align	4


	//----- nvinfo : EIATTR_CUDA_API_VERSION
	.align		4
        /*0000*/ 	.byte	0x04, 0x37
        /*0002*/ 	.short	(.L_7 - .L_6)
.L_6:
        /*0004*/ 	.word	0x00000082


	//----- nvinfo : EIATTR_KPARAM_INFO
	.align		4
.L_7:
        /*0008*/ 	.byte	0x04, 0x17
        /*000a*/ 	.short	(.L_9 - .L_8)
.L_8:
        /*000c*/ 	.word	0x00000000
        /*0010*/ 	.short	0x0005
        /*0012*/ 	.short	0x0020
        /*0014*/ 	.byte	0x00, 0xf0, 0x11, 0x00


	//----- nvinfo : EIATTR_KPARAM_INFO
	.align		4
.L_9:
        /*0018*/ 	.byte	0x04, 0x17
        /*001a*/ 	.short	(.L_11 - .L_10)
.L_10:
        /*001c*/ 	.word	0x00000000
        /*0020*/ 	.short	0x0004
        /*0022*/ 	.short	0x001c
        /*0024*/ 	.byte	0x00, 0xf0, 0x11, 0x00


	//----- nvinfo : EIATTR_KPARAM_INFO
	.align		4
.L_11:
        /*0028*/ 	.byte	0x04, 0x17
        /*002a*/ 	.short	(.L_13 - .L_12)
.L_12:
        /*002c*/ 	.word	0x00000000
        /*0030*/ 	.short	0x0003
        /*0032*/ 	.short	0x0018
        /*0034*/ 	.byte	0x00, 0xf0, 0x11, 0x00


	//----- nvinfo : EIATTR_KPARAM_INFO
	.align		4
.L_13:
        /*0038*/ 	.byte	0x04, 0x17
        /*003a*/ 	.short	(.L_15 - .L_14)
.L_14:
        /*003c*/ 	.word	0x00000000
        /*0040*/ 	.short	0x0002
        /*0042*/ 	.short	0x0010
        /*0044*/ 	.byte	0x00, 0xf5, 0x21, 0x00


	//----- nvinfo : EIATTR_KPARAM_INFO
	.align		4
.L_15:
        /*0048*/ 	.byte	0x04, 0x17
        /*004a*/ 	.short	(.L_17 - .L_16)
.L_16:
        /*004c*/ 	.word	0x00000000
        /*0050*/ 	.short	0x0001
        /*0052*/ 	.short	0x0008
        /*0054*/ 	.byte	0x00, 0xf5, 0x21, 0x00


	//----- nvinfo : EIATTR_KPARAM_INFO
	.align		4
.L_17:
        /*0058*/ 	.byte	0x04, 0x17
        /*005a*/ 	.short	(.L_19 - .L_18)
.L_18:
        /*005c*/ 	.word	0x00000000
        /*0060*/ 	.short	0x0000
        /*0062*/ 	.short	0x0000
        /*0064*/ 	.byte	0x00, 0xf5, 0x21, 0x00


	//----- nvinfo : EIATTR_SPARSE_MMA_MASK
	.align		4
.L_19:
        /*0068*/ 	.byte	0x03, 0x50
        /*006a*/ 	.short	0x0000


	//----- nvinfo : EIATTR_MAXREG_COUNT
	.align		4
        /*006c*/ 	.byte	0x03, 0x1b
        /*006e*/ 	.short	0x00ff


	//----- nvinfo : EIATTR_MERCURY_ISA_VERSION
	.align		4
        /*0070*/ 	.byte	0x03, 0x5f
        /*0072*/ 	.short	0x0101


	//----- nvinfo : EIATTR_VRC_CTA_INIT_COUNT
	.align		4
        /*0074*/ 	.byte	0x02, 0x4a
	.zero		1
	.zero		1


	//----- nvinfo : EIATTR_EXIT_INSTR_OFFSETS
	.align		4
        /*0078*/ 	.byte	0x04, 0x1c
        /*007a*/ 	.short	(.L_21 - .L_20)


	//   ....[0]....
.L_20:
        /*007c*/ 	.word	0x00000070


	//   ....[1]....
        /*0080*/ 	.word	0x00000570


	//----- nvinfo : EIATTR_CRS_STACK_SIZE
	.align		4
.L_21:
        /*0084*/ 	.byte	0x04, 0x1e
        /*0086*/ 	.short	(.L_23 - .L_22)
.L_22:
        /*0088*/ 	.word	0x00000000


	//----- nvinfo : EIATTR_CBANK_PARAM_SIZE
	.align		4
.L_23:
        /*008c*/ 	.byte	0x03, 0x19
        /*008e*/ 	.short	0x0024


	//----- nvinfo : EIATTR_PARAM_CBANK
	.align		4
        /*0090*/ 	.byte	0x04, 0x0a
        /*0092*/ 	.short	(.L_25 - .L_24)
	.align		4
.L_24:
        /*0094*/ 	.word	index@(.nv.constant0._Z12mergeSmall_kPiS_S_iii)
        /*0098*/ 	.short	0x0380
        /*009a*/ 	.short	0x0024


	//----- nvinfo : EIATTR_SW_WAR
	.align		4
.L_25:
        /*009c*/ 	.byte	0x04, 0x36
        /*009e*/ 	.short	(.L_27 - .L_26)
.L_26:
        /*00a0*/ 	.word	0x00000008
.L_27:


//--------------------- .nv.callgraph             --------------------------
	.section	.nv.callgraph,"",@"SHT_CUDA_CALLGRAPH"
	.align	4
	.sectionentsize	8
	.align		4
        /*0000*/ 	.word	0x00000000
	.align		4
        /*0004*/ 	.word	0xffffffff
	.align		4
        /*0008*/ 	.word	0x00000000
	.align		4
        /*000c*/ 	.word	0xfffffffe
	.align		4
        /*0010*/ 	.word	0x00000000
	.align		4
        /*0014*/ 	.word	0xfffffffd
	.align		4
        /*0018*/ 	.word	0x00000000
	.align		4
        /*001c*/ 	.word	0xfffffffc


//--------------------- .text._Z12mergeSmall_kPiS_S_iii --------------------------
	.section	.text._Z12mergeSmall_kPiS_S_iii,"ax",@progbits
	.align	128
        .global         _Z12mergeSmall_kPiS_S_iii
        .type           _Z12mergeSmall_kPiS_S_iii,@function
        .size           _Z12mergeSmall_kPiS_S_iii,(.L_x_17 - _Z12mergeSmall_kPiS_S_iii)
        .other          _Z12mergeSmall_kPiS_S_iii,@"STO_CUDA_ENTRY STV_DEFAULT"
_Z12mergeSmall_kPiS_S_iii:
.text._Z12mergeSmall_kPiS_S_iii:
[----:B------:R-:W-:Y:S01]  /*0000*/  LDC R1, c[0x0][0x37c] ;  /* 0x0000df00ff017b82 */ /* 0x000fe20000000800 */
[----:B------:R-:W0:Y:S07]  /*0010*/  S2R R0, SR_TID.X ;  /* 0x0000000000007919 */ /* 0x000e2e0000002100 */
[----:B------:R-:W0:Y:S01]  /*0020*/  S2UR UR4, SR_CTAID.X ;  /* 0x00000000000479c3 */ /* 0x000e220000002500 */
[----:B------:R-:W1:Y:S07]  /*0030*/  LDCU UR5, c[0x0][0x3a0] ;  /* 0x00007400ff0577ac */ /* 0x000e6e0008000800 */
[----:B------:R-:W0:Y:S02]  /*0040*/  LDC R7, c[0x0][0x360] ;  /* 0x0000d800ff077b82 */ /* 0x000e240000000800 */
[----:B0-----:R-:W-:-:S05]  /*0050*/  IMAD R0, R7, UR4, R0 ;  /* 0x0000000407007c24 */ /* 0x001fca000f8e0200 */
[----:B-1----:R-:W-:-:S13]  /*0060*/  ISETP.GE.AND P0, PT, R0, UR5, PT ;  /* 0x0000000500007c0c */ /* 0x002fda000bf06270 */
[----:B------:R-:W-:Y:S05]  /*0070*/  @P0 EXIT ;  /* 0x000000000000094d */ /* 0x000fea0003800000 */
[----:B------:R-:W0:Y:S01]  /*0080*/  LDCU UR4, c[0x0][0x370] ;  /* 0x00006e00ff0477ac */ /* 0x000e220008000800 */
[----:B------:R-:W1:Y:S01]  /*0090*/  LDCU.64 UR6, c[0x0][0x358] ;  /* 0x00006b00ff0677ac */ /* 0x000e620008000a00 */
[----:B0-----:R-:W-:-:S07]  /*00a0*/  IMAD R7, R7, UR4, RZ ;  /* 0x0000000407077c24 */ /* 0x001fce000f8e02ff */
.L_x_15:
[----:B0-----:R-:W0:Y:S01]  /*00b0*/  LDCU UR4, c[0x0][0x398] ;  /* 0x00007300ff0477ac */ /* 0x001e220008000800 */
[----:B--2---:R-:W2:Y:S01]  /*00c0*/  LDC R18, c[0x0][0x398] ;  /* 0x0000e600ff127b82 */ /* 0x004ea20000000800 */
[----:B------:R-:W-:Y:S07]  /*00d0*/  BSSY.RECONVERGENT B1, `(.L_x_0) ;  /* 0x000002d000017945 */ /* 0x000fee0003800200 */
[----:B------:R-:W3:Y:S08]  /*00e0*/  LDC R16, c[0x0][0x39c] ;  /* 0x0000e700ff107b82 */ /* 0x000ef00000000800 */
[----:B-1----:R-:W4:Y:S01]  /*00f0*/  LDC.64 R2, c[0x0][0x380] ;  /* 0x0000e000ff027b82 */ /* 0x002f220000000a00 */
[C---:B0-----:R-:W-:Y:S01]  /*0100*/  VIADD R6, R0.reuse, -UR4 ;  /* 0x8000000400067c36 */ /* 0x041fe20008000000 */
[----:B------:R-:W-:-:S02]  /*0110*/  ISETP.GT.AND P0, PT, R0, UR4, PT ;  /* 0x0000000400007c0c */ /* 0x000fc4000bf04270 */
[----:B------:R-:W-:Y:S02]  /*0120*/  VIMNMX R15, PT, PT, R0, UR4, PT ;  /* 0x00000004000f7c48 */ /* 0x000fe4000bfe0100 */
[----:B------:R-:W-:Y:S02]  /*0130*/  SEL R6, R6, RZ, P0 ;  /* 0x000000ff06067207 */ /* 0x000fe40000000000 */
[----:B------:R-:W0:Y:S03]  /*0140*/  LDC.64 R4, c[0x0][0x388] ;  /* 0x0000e200ff047b82 */ /* 0x000e260000000a00 */
[----:B------:R-:W-:-:S07]  /*0150*/  IMAD.MOV.U32 R14, RZ, RZ, R6 ;  /* 0x000000ffff0e7224 */ /* 0x000fce00078e0006 */
.L_x_7:
[----:B------:R-:W-:Y:S01]  /*0160*/  BSSY.RECONVERGENT B2, `(.L_x_1) ;  /* 0x0000019000027945 */ /* 0x000fe20003800200 */
.L_x_5:
[----:B------:R-:W-:Y:S01]  /*0170*/  IMAD.IADD R8, R15, 0x1, -R6 ;  /* 0x000000010f087824 */ /* 0x000fe200078e0a06 */
[----:B------:R-:W-:Y:S04]  /*0180*/  BSSY.RELIABLE B0, `(.L_x_2) ;  /* 0x0000014000007945 */ /* 0x000fe80003800100 */
[----:B------:R-:W-:-:S04]  /*0190*/  IABS R8, R8 ;  /* 0x0000000800087213 */ /* 0x000fc80000000000 */
[----:B------:R-:W-:-:S04]  /*01a0*/  LEA.HI R8, R8, R8, RZ, 0x1 ;  /* 0x0000000808087211 */ /* 0x000fc800078f08ff */
[----:B------:R-:W-:-:S05]  /*01b0*/  SHF.R.S32.HI R8, RZ, 0x1, R8 ;  /* 0x00000001ff087819 */ /* 0x000fca0000011408 */
[--C-:B------:R-:W-:Y:S02]  /*01c0*/  IMAD.IADD R21, R14, 0x1, R8.reuse ;  /* 0x000000010e157824 */ /* 0x100fe400078e0208 */
[----:B------:R-:W-:-:S03]  /*01d0*/  IMAD.IADD R19, R15, 0x1, -R8 ;  /* 0x000000010f137824 */ /* 0x000fc600078e0a08 */
[----:B---3--:R-:W-:-:S04]  /*01e0*/  ISETP.GT.AND P0, PT, R21, R16, PT ;  /* 0x000000101500720c */ /* 0x008fc80003f04270 */
[----:B------:R-:W-:-:S13]  /*01f0*/  ISETP.LT.OR P0, PT, R19, RZ, P0 ;  /* 0x000000ff1300720c */ /* 0x000fda0000701670 */
[----:B------:R-:W-:Y:S05]  /*0200*/  @P0 BRA `(.L_x_3) ;  /* 0x00000000002c0947 */ /* 0x000fea0003800000 */
[----:B------:R-:W-:Y:S01]  /*0210*/  ISETP.NE.AND P0, PT, R21, RZ, PT ;  /* 0x000000ff1500720c */ /* 0x000fe20003f05270 */
[----:B----4-:R-:W-:-:S03]  /*0220*/  IMAD.WIDE.U32 R8, R19, 0x4, R2 ;  /* 0x0000000413087825 */ /* 0x010fc600078e0002 */
[----:B--2---:R-:W-:Y:S01]  /*0230*/  ISETP.EQ.OR P0, PT, R19, R18, !P0 ;  /* 0x000000121300720c */ /* 0x004fe20004702670 */
[----:B0-----:R-:W-:-:S12]  /*0240*/  IMAD.WIDE R10, R21, 0x4, R4 ;  /* 0x00000004150a7825 */ /* 0x001fd800078e0204 */
[----:B------:R-:W-:Y:S05]  /*0250*/  @P0 BREAK.RELIABLE B0 ;  /* 0x0000000000000942 */ /* 0x000fea0003800100 */
[----:B------:R-:W-:Y:S05]  /*0260*/  @P0 BRA `(.L_x_4) ;  /* 0x0000000000200947 */ /* 0x000fea0003800000 */
[----:B-1----:R-:W2:Y:S04]  /*0270*/  LDG.E R12, desc[UR6][R8.64] ;  /* 0x00000006080c7981 */ /* 0x002ea8000c1e1900 */
[----:B------:R-:W2:Y:S02]  /*0280*/  LDG.E R13, desc[UR6][R10.64+-0x4] ;  /* 0xfffffc060a0d7981 */ /* 0x000ea4000c1e1900 */
[----:B--2---:R-:W-:-:S13]  /*0290*/  ISETP.GT.AND P0, PT, R12, R13, PT ;  /* 0x0000000d0c00720c */ /* 0x004fda0003f04270 */
[----:B------:R-:W-:Y:S05]  /*02a0*/  @P0 BREAK.RELIABLE B0 ;  /* 0x0000000000000942 */ /* 0x000fea0003800100 */
[----:B------:R-:W-:Y:S05]  /*02b0*/  @P0 BRA `(.L_x_4) ;  /* 0x00000000000c0947 */ /* 0x000fea0003800000 */
.L_x_3:
[----:B-1----:R-:W-:Y:S05]  /*02c0*/  BSYNC.RELIABLE B0 ;  /* 0x0000000000007941 */ /* 0x002fea0003800100 */
.L_x_2:
[----:B------:R-:W-:Y:S01]  /*02d0*/  VIADD R6, R19, 0x1 ;  /* 0x0000000113067836 */ /* 0x000fe20000000000 */
[----:B------:R-:W-:Y:S06]  /*02e0*/  BRA `(.L_x_5) ;  /* 0xfffffffc00a07947 */ /* 0x000fec000383ffff */
.L_x_4:
[----:B-1----:R-:W-:Y:S05]  /*02f0*/  BSYNC.RECONVERGENT B2 ;  /* 0x0000000000027941 */ /* 0x002fea0003800200 */
.L_x_1:
[----:B------:R-:W-:-:S04]  /*0300*/  ISETP.NE.AND P0, PT, R19, RZ, PT ;  /* 0x000000ff1300720c */ /* 0x000fc80003f05270 */
[----:B------:R-:W-:-:S13]  /*0310*/  ISETP.EQ.OR P0, PT, R21, R16, !P0 ;  /* 0x000000101500720c */ /* 0x000fda0004702670 */
[----:B------:R-:W-:Y:S05]  /*0320*/  @P0 BRA `(.L_x_6) ;  /* 0x00000000001c0947 */ /* 0x000fea0003800000 */
[----:B------:R-:W-:Y:S01]  /*0330*/  VIADD R15, R19, 0xffffffff ;  /* 0xffffffff130f7836 */ /* 0x000fe20000000000 */
[----:B------:R-:W2:Y:S03]  /*0340*/  LDG.E R17, desc[UR6][R10.64] ;  /* 0x000000060a117981 */ /* 0x000ea6000c1e1900 */
[----:B------:R-:W-:-:S06]  /*0350*/  IMAD.WIDE.U32 R12, R15, 0x4, R2 ;  /* 0x000000040f0c7825 */ /* 0x000fcc00078e0002 */
[----:B------:R-:W2:Y:S02]  /*0360*/  LDG.E R12, desc[UR6][R12.64] ;  /* 0x000000060c0c7981 */ /* 0x000ea4000c1e1900 */
[----:B--2---:R-:W-:-:S13]  /*0370*/  ISETP.GT.AND P0, PT, R12, R17, PT ;  /* 0x000000110c00720c */ /* 0x004fda0003f04270 */
[----:B------:R-:W-:Y:S01]  /*0380*/  @P0 VIADD R14, R21, 0x1 ;  /* 0x00000001150e0836 */ /* 0x000fe20000000000 */
[----:B------:R-:W-:Y:S06]  /*0390*/  @P0 BRA `(.L_x_7) ;  /* 0xfffffffc00700947 */ /* 0x000fec000383ffff */
.L_x_6:
[----:B------:R-:W-:Y:S05]  /*03a0*/  BSYNC.RECONVERGENT B1 ;  /* 0x0000000000017941 */ /* 0x000fea0003800200 */
.L_x_0:
[----:B------:R-:W-:Y:S01]  /*03b0*/  ISETP.GE.AND P0, PT, R19, R18, PT ;  /* 0x000000121300720c */ /* 0x000fe20003f06270 */
[----:B------:R-:W-:-:S12]  /*03c0*/  BSSY.RECONVERGENT B1, `(.L_x_8) ;  /* 0x0000016000017945 */ /* 0x000fd80003800200 */
[----:B------:R-:W-:Y:S05]  /*03d0*/  @!P0 BRA `(.L_x_9) ;  /* 0x0000000000088947 */ /* 0x000fea0003800000 */
[----:B------:R0:W5:Y:S01]  /*03e0*/  LDG.E R11, desc[UR6][R10.64] ;  /* 0x000000060a0b7981 */ /* 0x000162000c1e1900 */
[----:B------:R-:W-:Y:S05]  /*03f0*/  BRA `(.L_x_10) ;  /* 0x00000000003c7947 */ /* 0x000fea0003800000 */
.L_x_9:
[----:B------:R-:W-:Y:S01]  /*0400*/  ISETP.NE.AND P0, PT, R21, R16, PT ;  /* 0x000000101500720c */ /* 0x000fe20003f05270 */
[----:B------:R-:W-:-:S12]  /*0410*/  BSSY.RELIABLE B2, `(.L_x_11) ;  /* 0x0000009000027945 */ /* 0x000fd80003800100 */
[----:B------:R-:W-:Y:S05]  /*0420*/  @P0 BRA `(.L_x_12) ;  /* 0x0000000000080947 */ /* 0x000fea0003800000 */
[----:B------:R0:W5:Y:S01]  /*0430*/  LDG.E R9, desc[UR6][R8.64] ;  /* 0x0000000608097981 */ /* 0x000162000c1e1900 */
[----:B------:R-:W-:Y:S05]  /*0440*/  BRA `(.L_x_13) ;  /* 0x0000000000147947 */ /* 0x000fea0003800000 */
.L_x_12:
[----:B------:R-:W2:Y:S04]  /*0450*/  LDG.E R9, desc[UR6][R8.64] ;  /* 0x0000000608097981 */ /* 0x000ea8000c1e1900 */
[----:B------:R-:W2:Y:S02]  /*0460*/  LDG.E R11, desc[UR6][R10.64] ;  /* 0x000000060a0b7981 */ /* 0x000ea4000c1e1900 */
[----:B--2---:R-:W-:-:S13]  /*0470*/  ISETP.GT.AND P0, PT, R9, R11, PT ;  /* 0x0000000b0900720c */ /* 0x004fda0003f04270 */
[----:B------:R-:W-:Y:S05]  /*0480*/  @P0 BREAK.RELIABLE B2 ;  /* 0x0000000000020942 */ /* 0x000fea0003800100 */
[----:B------:R-:W-:Y:S05]  /*0490*/  @P0 BRA `(.L_x_10) ;  /* 0x0000000000140947 */ /* 0x000fea0003800000 */
.L_x_13:
[----:B------:R-:W-:Y:S05]  /*04a0*/  BSYNC.RELIABLE B2 ;  /* 0x0000000000027941 */ /* 0x000fea0003800100 */
.L_x_11:
[----:B------:R-:W1:Y:S02]  /*04b0*/  LDC.64 R2, c[0x0][0x390] ;  /* 0x0000e400ff027b82 */ /* 0x000e640000000a00 */
[----:B-1----:R-:W-:-:S05]  /*04c0*/  IMAD.WIDE R2, R0, 0x4, R2 ;  /* 0x0000000400027825 */ /* 0x002fca00078e0202 */
[----:B-----5:R1:W-:Y:S01]  /*04d0*/  STG.E desc[UR6][R2.64], R9 ;  /* 0x0000000902007986 */ /* 0x0203e2000c101906 */
[----:B------:R-:W-:Y:S05]  /*04e0*/  BRA `(.L_x_14) ;  /* 0x00000000000c7947 */ /* 0x000fea0003800000 */
.L_x_10:
[----:B------:R-:W1:Y:S02]  /*04f0*/  LDC.64 R2, c[0x0][0x390] ;  /* 0x0000e400ff027b82 */ /* 0x000e640000000a00 */
[----:B-1----:R-:W-:-:S05]  /*0500*/  IMAD.WIDE R2, R0, 0x4, R2 ;  /* 0x0000000400027825 */ /* 0x002fca00078e0202 */
[----:B-----5:R2:W-:Y:S02]  /*0510*/  STG.E desc[UR6][R2.64], R11 ;  /* 0x0000000b02007986 */ /* 0x0205e4000c101906 */
.L_x_14:
[----:B------:R-:W-:Y:S05]  /*0520*/  BSYNC.RECONVERGENT B1 ;  /* 0x0000000000017941 */ /* 0x000fea0003800200 */
.L_x_8:
[----:B------:R-:W3:Y:S01]  /*0530*/  LDCU UR4, c[0x0][0x3a0] ;  /* 0x00007400ff0477ac */ /* 0x000ee20008000800 */
[----:B------:R-:W-:-:S05]  /*0540*/  IMAD.IADD R0, R7, 0x1, R0 ;  /* 0x0000000107007824 */ /* 0x000fca00078e0200 */
[----:B---3--:R-:W-:-:S13]  /*0550*/  ISETP.GE.AND P0, PT, R0, UR4, PT ;  /* 0x0000000400007c0c */ /* 0x008fda000bf06270 */
[----:B------:R-:W-:Y:S05]  /*0560*/  @!P0 BRA `(.L_x_15) ;  /* 0xfffffff800d08947 */ /* 0x000fea000383ffff */
[----:B------:R-:W-:Y:S05]  /*0570*/  EXIT ;  /* 0x000000000000794d */ /* 0x000fea0003800000 */
.L_x_16:
[----:B------:R-:W-:-:S00]  /*0580*/  BRA `(.L_x_16) ;  /* 0xfffffffc00fc7947 */ /* 0x000fc0000383ffff */
[----:B------:R-:W-:-:S00]  /*0590*/  NOP ;  /* 0x0000000000007918 */ /* 0x000fc00000000000 */
        /* <DEDUP_REMOVED lines=14> */
.L_x_17:


//--------------------- .nv.shared.reserved.0     --------------------------
	.section	.nv.shared.reserved.0,"aw",@nobits
	.weak		__nv_reservedSMEM_offset_0_alias
	.size		__nv_reservedSMEM_offset_0_alias, 0, 64
	.other		__nv_reservedSMEM_offset_0_alias,@"STO_CUDA_RESERVED_SHARED STV_DEFAULT"
__nv_reservedSMEM_offset_0_alias:
	.zero		0
	.zero		64


//--------------------- .nv.constant0._Z12mergeSmall_kPiS_S_iii --------------------------
	.section	.nv.constant0._Z12mergeSmall_kPiS_S_iii,"a",@progbits
	.sectionflags	@""
	.align	4
.nv.constant0._Z12mergeSmall_kPiS_S_iii:
	.zero		932


//--------------------- SYMBOLS --------------------------

	.type		.nv.reservedSmem.offset0,@object
	.size		.nv.reservedSmem.offset0,0x4
